//
// Generated by NVIDIA NVVM Compiler
//
// Compiler Build ID: CL-36424714
// Cuda compilation tools, release 13.0, V13.0.88
// Based on NVVM 20.0.0
//

.version 9.0
.target sm_100
.address_size 64

	// .globl	_Z3addPiS_S_

.visible .entry _Z3addPiS_S_(
	.param .u64 .ptr .align 1 _Z3addPiS_S__param_0,
	.param .u64 .ptr .align 1 _Z3addPiS_S__param_1,
	.param .u64 .ptr .align 1 _Z3addPiS_S__param_2
)
{
	.reg .pred 	%p<3>;
	.reg .b32 	%r<13>;
	.reg .b64 	%rd<11>;

	ld.param.u64 	%rd4, [_Z3addPiS_S__param_0];
	ld.param.u64 	%rd5, [_Z3addPiS_S__param_1];
	ld.param.u64 	%rd6, [_Z3addPiS_S__param_2];
	mov.u32 	%r6, %ctaid.x;
	mov.u32 	%r1, %ntid.x;
	mov.u32 	%r7, %tid.x;
	mad.lo.s32 	%r12, %r6, %r1, %r7;
	setp.gt.s32 	%p1, %r12, 99999999;
	@%p1 bra 	$L__BB0_3;
	mov.u32 	%r8, %nctaid.x;
	mul.lo.s32 	%r3, %r1, %r8;
	cvta.to.global.u64 	%rd1, %rd4;
	cvta.to.global.u64 	%rd2, %rd5;
	cvta.to.global.u64 	%rd3, %rd6;
$L__BB0_2:
	mul.wide.s32 	%rd7, %r12, 4;
	add.s64 	%rd8, %rd1, %rd7;
	ld.global.u32 	%r9, [%rd8];
	add.s64 	%rd9, %rd2, %rd7;
	ld.global.u32 	%r10, [%rd9];
	add.s32 	%r11, %r10, %r9;
	add.s64 	%rd10, %rd3, %rd7;
	st.global.u32 	[%rd10], %r11;
	add.s32 	%r12, %r12, %r3;
	setp.lt.s32 	%p2, %r12, 100000000;
	@%p2 bra 	$L__BB0_2;
$L__BB0_3:
	ret;

}


// ===== COMPILED SASS (sm_100) =====

	.target	sm_100

	.elftype	@"ET_EXEC"


//--------------------- .note.nv.tkinfo           --------------------------
	.section	.note.nv.tkinfo,"",@"SHT_NOTE"
	.sectionflags	@"SHF_NOTE_NV_TKINFO"
	.tkinfo
        /*0018*/ 	.word	0x00000002
        /*0030*/ 	.string	""
        /*0030*/ 	.string	"ptxas"
        /*0030*/ 	.string	"Cuda compilation tools, release 13.0, V13.0.88"
        /*0030*/ 	.string	"Build cuda_13.0.r13.0/compiler.36424714_0"
        /*0030*/ 	.string	"-arch sm_100 -m 64 "



//--------------------- .note.nv.cuinfo           --------------------------
	.section	.note.nv.cuinfo,"",@"SHT_NOTE"
	.sectionflags	@"SHF_NOTE_NV_CUINFO"
        /*0018*/ 	.short	0x0002
        /*001a*/ 	.short	0x0064
        /*001c*/ 	.short	0x0082
	.zero		2


//--------------------- .nv.info                  --------------------------
	.section	.nv.info,"",@"SHT_CUDA_INFO"
	.align	4


	//----- nvinfo : EIATTR_REGCOUNT
	.align		4
        /*0000*/ 	.byte	0x04, 0x2f
        /*0002*/ 	.short	(.L_1 - .L_0)
	.align		4
.L_0:
        /*0004*/ 	.word	index@(_Z3addPiS_S_)
        /*0008*/ 	.word	0x00000014


	//----- nvinfo : EIATTR_FRAME_SIZE
	.align		4
.L_1:
        /*000c*/ 	.byte	0x04, 0x11
        /*000e*/ 	.short	(.L_3 - .L_2)
	.align		4
.L_2:
        /*0010*/ 	.word	index@(_Z3addPiS_S_)
        /*0014*/ 	.word	0x00000000


	//----- nvinfo : EIATTR_MIN_STACK_SIZE
	.align		4
.L_3:
        /*0018*/ 	.byte	0x04, 0x12
        /*001a*/ 	.short	(.L_5 - .L_4)
	.align		4
.L_4:
        /*001c*/ 	.word	index@(_Z3addPiS_S_)
        /*0020*/ 	.word	0x00000000
.L_5:


//--------------------- .nv.compat                --------------------------
	.section	.nv.compat,"",@"SHT_CUDA_COMPAT_INFO"
	.align	4
        /*0000*/ 	.byte	0x02, 0x09, 0x00, 0x00, 0x02, 0x02, 0x01, 0x00, 0x02, 0x05, 0x05, 0x00, 0x03, 0x07, 0x01, 0x01
        /*0010*/ 	.byte	0x02, 0x03, 0x00, 0x00, 0x02, 0x06, 0x01, 0x00, 0x04, 0x0b, 0x08, 0x00, 0x09, 0x00, 0x00, 0x00
        /*0020*/ 	.byte	0x00, 0x00, 0x00, 0x00


//--------------------- .nv.info._Z3addPiS_S_     --------------------------
	.section	.nv.info._Z3addPiS_S_,"",@"SHT_CUDA_INFO"
	.sectionflags	@""
	.align	4


	//----- nvinfo : EIATTR_CUDA_API_VERSION
	.align		4
        /*0000*/ 	.byte	0x04, 0x37
        /*0002*/ 	.short	(.L_7 - .L_6)
.L_6:
        /*0004*/ 	.word	0x00000082


	//----- nvinfo : EIATTR_KPARAM_INFO
	.align		4
.L_7:
        /*0008*/ 	.byte	0x04, 0x17
        /*000a*/ 	.short	(.L_9 - .L_8)
.L_8:
        /*000c*/ 	.word	0x00000000
        /*0010*/ 	.short	0x0002
        /*0012*/ 	.short	0x0010
        /*0014*/ 	.byte	0x00, 0xf5, 0x21, 0x00


	//----- nvinfo : EIATTR_KPARAM_INFO
	.align		4
.L_9:
        /*0018*/ 	.byte	0x04, 0x17
        /*001a*/ 	.short	(.L_11 - .L_10)
.L_10:
        /*001c*/ 	.word	0x00000000
        /*0020*/ 	.short	0x0001
        /*0022*/ 	.short	0x0008
        /*0024*/ 	.byte	0x00, 0xf5, 0x21, 0x00


	//----- nvinfo : EIATTR_KPARAM_INFO
	.align		4
.L_11:
        /*0028*/ 	.byte	0x04, 0x17
        /*002a*/ 	.short	(.L_13 - .L_12)
.L_12:
        /*002c*/ 	.word	0x00000000
        /*0030*/ 	.short	0x0000
        /*0032*/ 	.short	0x0000
        /*0034*/ 	.byte	0x00, 0xf5, 0x21, 0x00


	//----- nvinfo : EIATTR_SPARSE_MMA_MASK
	.align		4
.L_13:
        /*0038*/ 	.byte	0x03, 0x50
        /*003a*/ 	.short	0x0000


	//----- nvinfo : EIATTR_MAXREG_COUNT
	.align		4
        /*003c*/ 	.byte	0x03, 0x1b
        /*003e*/ 	.short	0x00ff


	//----- nvinfo : EIATTR_MERCURY_ISA_VERSION
	.align		4
        /*0040*/ 	.byte	0x03, 0x5f
        /*0042*/ 	.short	0x0101


	//----- nvinfo : EIATTR_VRC_CTA_INIT_COUNT
	.align		4
        /*0044*/ 	.byte	0x02, 0x4a
	.zero		1
	.zero		1


	//----- nvinfo : EIATTR_EXIT_INSTR_OFFSETS
	.align		4
        /*0048*/ 	.byte	0x04, 0x1c
        /*004a*/ 	.short	(.L_15 - .L_14)


	//   ....[0]....
.L_14:
        /*004c*/ 	.word	0x00000060


	//   ....[1]....
        /*0050*/ 	.word	0x00000170


	//----- nvinfo : EIATTR_CRS_STACK_SIZE
	.align		4
.L_15:
        /*0054*/ 	.byte	0x04, 0x1e
        /*0056*/ 	.short	(.L_17 - .L_16)
.L_16:
        /*0058*/ 	.word	0x00000000


	//----- nvinfo : EIATTR_CBANK_PARAM_SIZE
	.align		4
.L_17:
        /*005c*/ 	.byte	0x03, 0x19
        /*005e*/ 	.short	0x0018


	//----- nvinfo : EIATTR_PARAM_CBANK
	.align		4
        /*0060*/ 	.byte	0x04, 0x0a
        /*0062*/ 	.short	(.L_19 - .L_18)
	.align		4
.L_18:
        /*0064*/ 	.word	index@(.nv.constant0._Z3addPiS_S_)
        /*0068*/ 	.short	0x0380
        /*006a*/ 	.short	0x0018


	//----- nvinfo : EIATTR_SW_WAR
	.align		4
.L_19:
        /*006c*/ 	.byte	0x04, 0x36
        /*006e*/ 	.short	(.L_21 - .L_20)
.L_20:
        /*0070*/ 	.word	0x00000008
.L_21:


//--------------------- .nv.callgraph             --------------------------
	.section	.nv.callgraph,"",@"SHT_CUDA_CALLGRAPH"
	.align	4
	.sectionentsize	8
	.align		4
        /*0000*/ 	.word	0x00000000
	.align		4
        /*0004*/ 	.word	0xffffffff
	.align		4
        /*0008*/ 	.word	0x00000000
	.align		4
        /*000c*/ 	.word	0xfffffffe
	.align		4
        /*0010*/ 	.word	0x00000000
	.align		4
        /*0014*/ 	.word	0xfffffffd
	.align		4
        /*0018*/ 	.word	0x00000000
	.align		4
        /*001c*/ 	.word	0xfffffffc


//--------------------- .text._Z3addPiS_S_        --------------------------
	.section	.text._Z3addPiS_S_,"ax",@progbits
	.align	128
        .global         _Z3addPiS_S_
        .type           _Z3addPiS_S_,@function
        .size           _Z3addPiS_S_,(.L_x_2 - _Z3addPiS_S_)
        .other          _Z3addPiS_S_,@"STO_CUDA_ENTRY STV_DEFAULT"
_Z3addPiS_S_:
.text._Z3addPiS_S_:
[----:B------:R-:W-:Y:S01]  /*0000*/  LDC R1, c[0x0][0x37c] ;  /* 0x0000df00ff017b82 */ /* 0x000fe20000000800 */
[----:B------:R-:W0:Y:S07]  /*0010*/  S2R R0, SR_TID.X ;  /* 0x0000000000007919 */ /* 0x000e2e0000002100 */
[----:B------:R-:W0:Y:S08]  /*0020*/  S2UR UR4, SR_CTAID.X ;  /* 0x00000000000479c3 */ /* 0x000e300000002500 */
[----:B------:R-:W0:Y:S02]  /*0030*/  LDC R15, c[0x0][0x360] ;  /* 0x0000d800ff0f7b82 */ /* 0x000e240000000800 */
[----:B0-----:R-:W-:-:S05]  /*0040*/  IMAD R0, R15, UR4, R0 ;  /* 0x000000040f007c24 */ /* 0x001fca000f8e0200 */
[----:B------:R-:W-:-:S13]  /*0050*/  ISETP.GT.AND P0, PT, R0, 0x5f5e0ff, PT ;  /* 0x05f5e0ff0000780c */ /* 0x000fda0003f04270 */
[----:B------:R-:W-:Y:S05]  /*0060*/  @P0 EXIT ;  /* 0x000000000000094d */ /* 0x000fea0003800000 */
[----:B------:R-:W0:Y:S01]  /*0070*/  LDC.64 R12, c[0x0][0x390] ;  /* 0x0000e400ff0c7b82 */ /* 0x000e220000000a00 */
[----:B------:R-:W1:Y:S01]  /*0080*/  LDCU UR4, c[0x0][0x370] ;  /* 0x00006e00ff0477ac */ /* 0x000e620008000800 */
[----:B------:R-:W2:Y:S06]  /*0090*/  LDCU.64 UR6, c[0x0][0x358] ;  /* 0x00006b00ff0677ac */ /* 0x000eac0008000a00 */
[----:B------:R-:W3:Y:S08]  /*00a0*/  LDC.64 R8, c[0x0][0x380] ;  /* 0x0000e000ff087b82 */ /* 0x000ef00000000a00 */
[----:B------:R-:W4:Y:S01]  /*00b0*/  LDC.64 R10, c[0x0][0x388] ;  /* 0x0000e200ff0a7b82 */ /* 0x000f220000000a00 */
[----:B-1----:R-:W-:-:S07]  /*00c0*/  IMAD R15, R15, UR4, RZ ;  /* 0x000000040f0f7c24 */ /* 0x002fce000f8e02ff */
.L_x_0:
[----:B---3--:R-:W-:-:S04]  /*00d0*/  IMAD.WIDE R2, R0, 0x4, R8 ;  /* 0x0000000400027825 */ /* 0x008fc800078e0208 */
[C---:B----4-:R-:W-:Y:S02]  /*00e0*/  IMAD.WIDE R4, R0.reuse, 0x4, R10 ;  /* 0x0000000400047825 */ /* 0x050fe400078e020a */
[----:B--2---:R-:W2:Y:S04]  /*00f0*/  LDG.E R2, desc[UR6][R2.64] ;  /* 0x0000000602027981 */ /* 0x004ea8000c1e1900 */
[----:B------:R-:W2:Y:S01]  /*0100*/  LDG.E R5, desc[UR6][R4.64] ;  /* 0x0000000604057981 */ /* 0x000ea2000c1e1900 */
[----:B01----:R-:W-:Y:S01]  /*0110*/  IMAD.WIDE R6, R0, 0x4, R12 ;  /* 0x0000000400067825 */ /* 0x003fe200078e020c */
[----:B------:R-:W-:-:S04]  /*0120*/  IADD3 R0, PT, PT, R15, R0, RZ ;  /* 0x000000000f007210 */ /* 0x000fc80007ffe0ff */
[----:B------:R-:W-:Y:S02]  /*0130*/  ISETP.GE.AND P0, PT, R0, 0x5f5e100, PT ;  /* 0x05f5e1000000780c */ /* 0x000fe40003f06270 */
[----:B--2---:R-:W-:-:S05]  /*0140*/  IADD3 R17, PT, PT, R2, R5, RZ ;  /* 0x0000000502117210 */ /* 0x004fca0007ffe0ff */
[----:B------:R1:W-:Y:S06]  /*0150*/  STG.E desc[UR6][R6.64], R17 ;  /* 0x0000001106007986 */ /* 0x0003ec000c101906 */
[----:B------:R-:W-:Y:S05]  /*0160*/  @!P0 BRA `(.L_x_0) ;  /* 0xfffffffc00d88947 */ /* 0x000fea000383ffff */
[----:B------:R-:W-:Y:S05]  /*0170*/  EXIT ;  /* 0x000000000000794d */ /* 0x000fea0003800000 */
.L_x_1:
[----:B------:R-:W-:-:S00]  /*0180*/  BRA `(.L_x_1) ;  /* 0xfffffffc00fc7947 */ /* 0x000fc0000383ffff */
[----:B------:R-:W-:-:S00]  /*0190*/  NOP ;  /* 0x0000000000007918 */ /* 0x000fc00000000000 */
        /* <DEDUP_REMOVED lines=14> */
.L_x_2:


//--------------------- .nv.shared.reserved.0     --------------------------
	.section	.nv.shared.reserved.0,"aw",@nobits
	.weak		__nv_reservedSMEM_offset_0_alias
	.size		__nv_reservedSMEM_offset_0_alias, 0, 64
	.other		__nv_reservedSMEM_offset_0_alias,@"STO_CUDA_RESERVED_SHARED STV_DEFAULT"
__nv_reservedSMEM_offset_0_alias:
	.zero		0
	.zero		64


//--------------------- .nv.constant0._Z3addPiS_S_ --------------------------
	.section	.nv.constant0._Z3addPiS_S_,"a",@progbits
	.sectionflags	@""
	.align	4
.nv.constant0._Z3addPiS_S_:
	.zero		920


//--------------------- SYMBOLS --------------------------

	.type		.nv.reservedSmem.offset0,@object
	.size		.nv.reservedSmem.offset0,0x4
